//
// Generated by NVIDIA NVVM Compiler
//
// Compiler Build ID: CL-36424714
// Cuda compilation tools, release 13.0, V13.0.88
// Based on NVVM 20.0.0
//

.version 9.0
.target sm_100
.address_size 64

	// .globl	_Z7LEO_addii

.visible .entry _Z7LEO_addii(
	.param .u32 _Z7LEO_addii_param_0,
	.param .u32 _Z7LEO_addii_param_1
)
{


	ret;

}


// ===== COMPILED SASS (sm_100) =====

	.target	sm_100

	.elftype	@"ET_EXEC"


//--------------------- .note.nv.tkinfo           --------------------------
	.section	.note.nv.tkinfo,"",@"SHT_NOTE"
	.sectionflags	@"SHF_NOTE_NV_TKINFO"
	.tkinfo
        /*0018*/ 	.word	0x00000002
        /*0030*/ 	.string	""
        /*0030*/ 	.string	"ptxas"
        /*0030*/ 	.string	"Cuda compilation tools, release 13.0, V13.0.88"
        /*0030*/ 	.string	"Build cuda_13.0.r13.0/compiler.36424714_0"
        /*0030*/ 	.string	"-arch sm_100 -m 64 "



//--------------------- .note.nv.cuinfo           --------------------------
	.section	.note.nv.cuinfo,"",@"SHT_NOTE"
	.sectionflags	@"SHF_NOTE_NV_CUINFO"
        /*0018*/ 	.short	0x0002
        /*001a*/ 	.short	0x0064
        /*001c*/ 	.short	0x0082
	.zero		2


//--------------------- .nv.info                  --------------------------
	.section	.nv.info,"",@"SHT_CUDA_INFO"
	.align	4


	//----- nvinfo : EIATTR_REGCOUNT
	.align		4
        /*0000*/ 	.byte	0x04, 0x2f
        /*0002*/ 	.short	(.L_1 - .L_0)
	.align		4
.L_0:
        /*0004*/ 	.word	index@(_Z7LEO_addii)
        /*0008*/ 	.word	0x00000004


	//----- nvinfo : EIATTR_FRAME_SIZE
	.align		4
.L_1:
        /*000c*/ 	.byte	0x04, 0x11
        /*000e*/ 	.short	(.L_3 - .L_2)
	.align		4
.L_2:
        /*0010*/ 	.word	index@(_Z7LEO_addii)
        /*0014*/ 	.word	0x00000000


	//----- nvinfo : EIATTR_MIN_STACK_SIZE
	.align		4
.L_3:
        /*0018*/ 	.byte	0x04, 0x12
        /*001a*/ 	.short	(.L_5 - .L_4)
	.align		4
.L_4:
        /*001c*/ 	.word	index@(_Z7LEO_addii)
        /*0020*/ 	.word	0x00000000
.L_5:


//--------------------- .nv.compat                --------------------------
	.section	.nv.compat,"",@"SHT_CUDA_COMPAT_INFO"
	.align	4
        /*0000*/ 	.byte	0x02, 0x09, 0x00, 0x00, 0x02, 0x02, 0x01, 0x00, 0x02, 0x05, 0x05, 0x00, 0x03, 0x07, 0x01, 0x01
        /*0010*/ 	.byte	0x02, 0x03, 0x00, 0x00, 0x02, 0x06, 0x01, 0x00, 0x04, 0x0b, 0x08, 0x00, 0x09, 0x00, 0x00, 0x00
        /*0020*/ 	.byte	0x00, 0x00, 0x00, 0x00


//--------------------- .nv.info._Z7LEO_addii     --------------------------
	.section	.nv.info._Z7LEO_addii,"",@"SHT_CUDA_INFO"
	.sectionflags	@""
	.align	4


	//----- nvinfo : EIATTR_CUDA_API_VERSION
	.align		4
        /*0000*/ 	.byte	0x04, 0x37
        /*0002*/ 	.short	(.L_7 - .L_6)
.L_6:
        /*0004*/ 	.word	0x00000082


	//----- nvinfo : EIATTR_KPARAM_INFO
	.align		4
.L_7:
        /*0008*/ 	.byte	0x04, 0x17
        /*000a*/ 	.short	(.L_9 - .L_8)
.L_8:
        /*000c*/ 	.word	0x00000000
        /*0010*/ 	.short	0x0001
        /*0012*/ 	.short	0x0004
        /*0014*/ 	.byte	0x00, 0xf0, 0x11, 0x00


	//----- nvinfo : EIATTR_KPARAM_INFO
	.align		4
.L_9:
        /*0018*/ 	.byte	0x04, 0x17
        /*001a*/ 	.short	(.L_11 - .L_10)
.L_10:
        /*001c*/ 	.word	0x00000000
        /*0020*/ 	.short	0x0000
        /*0022*/ 	.short	0x0000
        /*0024*/ 	.byte	0x00, 0xf0, 0x11, 0x00


	//----- nvinfo : EIATTR_SPARSE_MMA_MASK
	.align		4
.L_11:
        /*0028*/ 	.byte	0x03, 0x50
        /*002a*/ 	.short	0x0000


	//----- nvinfo : EIATTR_MAXREG_COUNT
	.align		4
        /*002c*/ 	.byte	0x03, 0x1b
        /*002e*/ 	.short	0x00ff


	//----- nvinfo : EIATTR_MERCURY_ISA_VERSION
	.align		4
        /*0030*/ 	.byte	0x03, 0x5f
        /*0032*/ 	.short	0x0101


	//----- nvinfo : EIATTR_VRC_CTA_INIT_COUNT
	.align		4
        /*0034*/ 	.byte	0x02, 0x4a
	.zero		1
	.zero		1


	//----- nvinfo : EIATTR_EXIT_INSTR_OFFSETS
	.align		4
        /*0038*/ 	.byte	0x04, 0x1c
        /*003a*/ 	.short	(.L_13 - .L_12)


	//   ....[0]....
.L_12:
        /*003c*/ 	.word	0x00000010


	//----- nvinfo : EIATTR_CBANK_PARAM_SIZE
	.align		4
.L_13:
        /*0040*/ 	.byte	0x03, 0x19
        /*0042*/ 	.short	0x0008


	//----- nvinfo : EIATTR_PARAM_CBANK
	.align		4
        /*0044*/ 	.byte	0x04, 0x0a
        /*0046*/ 	.short	(.L_15 - .L_14)
	.align		4
.L_14:
        /*0048*/ 	.word	index@(.nv.constant0._Z7LEO_addii)
        /*004c*/ 	.short	0x0380
        /*004e*/ 	.short	0x0008


	//----- nvinfo : EIATTR_SW_WAR
	.align		4
.L_15:
        /*0050*/ 	.byte	0x04, 0x36
        /*0052*/ 	.short	(.L_17 - .L_16)
.L_16:
        /*0054*/ 	.word	0x00000008
.L_17:


//--------------------- .nv.callgraph             --------------------------
	.section	.nv.callgraph,"",@"SHT_CUDA_CALLGRAPH"
	.align	4
	.sectionentsize	8
	.align		4
        /*0000*/ 	.word	0x00000000
	.align		4
        /*0004*/ 	.word	0xffffffff
	.align		4
        /*0008*/ 	.word	0x00000000
	.align		4
        /*000c*/ 	.word	0xfffffffe
	.align		4
        /*0010*/ 	.word	0x00000000
	.align		4
        /*0014*/ 	.word	0xfffffffd
	.align		4
        /*0018*/ 	.word	0x00000000
	.align		4
        /*001c*/ 	.word	0xfffffffc


//--------------------- .text._Z7LEO_addii        --------------------------
	.section	.text._Z7LEO_addii,"ax",@progbits
	.align	128
        .global         _Z7LEO_addii
        .type           _Z7LEO_addii,@function
        .size           _Z7LEO_addii,(.L_x_1 - _Z7LEO_addii)
        .other          _Z7LEO_addii,@"STO_CUDA_ENTRY STV_DEFAULT"
_Z7LEO_addii:
.text._Z7LEO_addii:
[----:B------:R-:W-:Y:S01]  /*0000*/  LDC R1, c[0x0][0x37c] ;  /* 0x0000df00ff017b82 */ /* 0x000fe20000000800 */
[----:B------:R-:W-:Y:S05]  /*0010*/  EXIT ;  /* 0x000000000000794d */ /* 0x000fea0003800000 */
.L_x_0:
[----:B------:R-:W-:-:S00]  /*0020*/  BRA `(.L_x_0) ;  /* 0xfffffffc00fc7947 */ /* 0x000fc0000383ffff */
[----:B------:R-:W-:-:S00]  /*0030*/  NOP ;  /* 0x0000000000007918 */ /* 0x000fc00000000000 */
        /* <DEDUP_REMOVED lines=12> */
.L_x_1:


//--------------------- .nv.shared.reserved.0     --------------------------
	.section	.nv.shared.reserved.0,"aw",@nobits
	.weak		__nv_reservedSMEM_offset_0_alias
	.size		__nv_reservedSMEM_offset_0_alias, 0, 64
	.other		__nv_reservedSMEM_offset_0_alias,@"STO_CUDA_RESERVED_SHARED STV_DEFAULT"
__nv_reservedSMEM_offset_0_alias:
	.zero		0
	.zero		64


//--------------------- .nv.constant0._Z7LEO_addii --------------------------
	.section	.nv.constant0._Z7LEO_addii,"a",@progbits
	.sectionflags	@""
	.align	4
.nv.constant0._Z7LEO_addii:
	.zero		904


//--------------------- SYMBOLS --------------------------

	.type		.nv.reservedSmem.offset0,@object
	.size		.nv.reservedSmem.offset0,0x4
